	.headerflags	@"EF_CUDA_TEXMODE_UNIFIED EF_CUDA_64BIT_ADDRESS EF_CUDA_ACCELERATORS EF_CUDA_SM90 EF_CUDA_VIRTUAL_SM(EF_CUDA_SM90)"
	.elftype	@"ET_EXEC"


//--------------------- .nv.info                  --------------------------
	.section	.nv.info,"",@"SHT_CUDA_INFO"
	.align	4


	//----- nvinfo : EIATTR_REGCOUNT
	.align		4
        /*0000*/ 	.byte	0x04, 0x2f
        /*0002*/ 	.short	(.L_3 - .L_2)
	.align		4
.L_2:
        /*0004*/ 	.word	index@(triton_poi_fused__native_batch_norm_legit_no_training_convolution_hardtanh_45)
        /*0008*/ 	.word	0x00000016


	//----- nvinfo : EIATTR_MIN_STACK_SIZE
	.align		4
.L_3:
        /*000c*/ 	.byte	0x04, 0x12
        /*000e*/ 	.short	(.L_5 - .L_4)
	.align		4
.L_4:
        /*0010*/ 	.word	index@(triton_poi_fused__native_batch_norm_legit_no_training_convolution_hardtanh_45)
        /*0014*/ 	.word	0x00000000


	//----- nvinfo : EIATTR_FRAME_SIZE
	.align		4
.L_5:
        /*0018*/ 	.byte	0x04, 0x11
        /*001a*/ 	.short	(.L_7 - .L_6)
	.align		4
.L_6:
        /*001c*/ 	.word	index@(triton_poi_fused__native_batch_norm_legit_no_training_convolution_hardtanh_45)
        /*0020*/ 	.word	0x00000000


	//----- nvinfo : EIATTR_MIN_STACK_SIZE
	.align		4
.L_7:
        /*0024*/ 	.byte	0x04, 0x12
        /*0026*/ 	.short	(.L_9 - .L_8)
	.align		4
.L_8:
        /*0028*/ 	.word	index@(triton_poi_fused__native_batch_norm_legit_no_training_convolution_hardtanh_45)
        /*002c*/ 	.word	0x00000000
.L_9:


//--------------------- .nv.info.triton_poi_fused__native_batch_norm_legit_no_training_convolution_hardtanh_45 --------------------------
	.section	.nv.info.triton_poi_fused__native_batch_norm_legit_no_training_convolution_hardtanh_45,"",@"SHT_CUDA_INFO"
	.sectionflags	@""
	.align	4


	//----- nvinfo : EIATTR_CUDA_API_VERSION
	.align		4
        /*0000*/ 	.byte	0x04, 0x37
        /*0002*/ 	.short	(.L_11 - .L_10)
.L_10:
        /*0004*/ 	.word	0x0000007c


	//----- nvinfo : EIATTR_KPARAM_INFO
	.align		4
.L_11:
        /*0008*/ 	.byte	0x04, 0x17
        /*000a*/ 	.short	(.L_13 - .L_12)
.L_12:
        /*000c*/ 	.word	0x00000000
        /*0010*/ 	.short	0x0007
        /*0012*/ 	.short	0x0038
        /*0014*/ 	.byte	0x00, 0xf0, 0x11, 0x00


	//----- nvinfo : EIATTR_KPARAM_INFO
	.align		4
.L_13:
        /*0018*/ 	.byte	0x04, 0x17
        /*001a*/ 	.short	(.L_15 - .L_14)
.L_14:
        /*001c*/ 	.word	0x00000000
        /*0020*/ 	.short	0x0006
        /*0022*/ 	.short	0x0030
        /*0024*/ 	.byte	0x00, 0xf4, 0x21, 0x00


	//----- nvinfo : EIATTR_KPARAM_INFO
	.align		4
.L_15:
        /*0028*/ 	.byte	0x04, 0x17
        /*002a*/ 	.short	(.L_17 - .L_16)
.L_16:
        /*002c*/ 	.word	0x00000000
        /*0030*/ 	.short	0x0005
        /*0032*/ 	.short	0x0028
        /*0034*/ 	.byte	0x00, 0xf4, 0x21, 0x00


	//----- nvinfo : EIATTR_KPARAM_INFO
	.align		4
.L_17:
        /*0038*/ 	.byte	0x04, 0x17
        /*003a*/ 	.short	(.L_19 - .L_18)
.L_18:
        /*003c*/ 	.word	0x00000000
        /*0040*/ 	.short	0x0004
        /*0042*/ 	.short	0x0020
        /*0044*/ 	.byte	0x00, 0xf4, 0x21, 0x00


	//----- nvinfo : EIATTR_KPARAM_INFO
	.align		4
.L_19:
        /*0048*/ 	.byte	0x04, 0x17
        /*004a*/ 	.short	(.L_21 - .L_20)
.L_20:
        /*004c*/ 	.word	0x00000000
        /*0050*/ 	.short	0x0003
        /*0052*/ 	.short	0x0018
        /*0054*/ 	.byte	0x00, 0xf4, 0x21, 0x00


	//----- nvinfo : EIATTR_KPARAM_INFO
	.align		4
.L_21:
        /*0058*/ 	.byte	0x04, 0x17
        /*005a*/ 	.short	(.L_23 - .L_22)
.L_22:
        /*005c*/ 	.word	0x00000000
        /*0060*/ 	.short	0x0002
        /*0062*/ 	.short	0x0010
        /*0064*/ 	.byte	0x00, 0xf4, 0x21, 0x00


	//----- nvinfo : EIATTR_KPARAM_INFO
	.align		4
.L_23:
        /*0068*/ 	.byte	0x04, 0x17
        /*006a*/ 	.short	(.L_25 - .L_24)
.L_24:
        /*006c*/ 	.word	0x00000000
        /*0070*/ 	.short	0x0001
        /*0072*/ 	.short	0x0008
        /*0074*/ 	.byte	0x00, 0xf4, 0x21, 0x00


	//----- nvinfo : EIATTR_KPARAM_INFO
	.align		4
.L_25:
        /*0078*/ 	.byte	0x04, 0x17
        /*007a*/ 	.short	(.L_27 - .L_26)
.L_26:
        /*007c*/ 	.word	0x00000000
        /*0080*/ 	.short	0x0000
        /*0082*/ 	.short	0x0000
        /*0084*/ 	.byte	0x00, 0xf4, 0x21, 0x00


	//----- nvinfo : EIATTR_SPARSE_MMA_MASK
	.align		4
.L_27:
        /*0088*/ 	.byte	0x03, 0x50
        /*008a*/ 	.short	0x0000


	//----- nvinfo : EIATTR_MAXREG_COUNT
	.align		4
        /*008c*/ 	.byte	0x03, 0x1b
        /*008e*/ 	.short	0x00ff


	//----- nvinfo : EIATTR_EXIT_INSTR_OFFSETS
	.align		4
        /*0090*/ 	.byte	0x04, 0x1c
        /*0092*/ 	.short	(.L_29 - .L_28)


	//   ....[0]....
.L_28:
        /*0094*/ 	.word	0x00000370


	//   ....[1]....
        /*0098*/ 	.word	0x00000390


	//----- nvinfo : EIATTR_REQNTID
	.align		4
.L_29:
        /*009c*/ 	.byte	0x04, 0x10
        /*009e*/ 	.short	(.L_31 - .L_30)
.L_30:
        /*00a0*/ 	.word	0x00000080
        /*00a4*/ 	.word	0x00000001
        /*00a8*/ 	.word	0x00000001


	//----- nvinfo : EIATTR_CBANK_PARAM_SIZE
	.align		4
.L_31:
        /*00ac*/ 	.byte	0x03, 0x19
        /*00ae*/ 	.short	0x003c


	//----- nvinfo : EIATTR_PARAM_CBANK
	.align		4
        /*00b0*/ 	.byte	0x04, 0x0a
        /*00b2*/ 	.short	(.L_33 - .L_32)
	.align		4
.L_32:
        /*00b4*/ 	.word	index@(.nv.constant0.triton_poi_fused__native_batch_norm_legit_no_training_convolution_hardtanh_45)
        /*00b8*/ 	.short	0x0210
        /*00ba*/ 	.short	0x003c


	//----- nvinfo : EIATTR_SW_WAR
	.align		4
.L_33:
        /*00bc*/ 	.byte	0x04, 0x36
        /*00be*/ 	.short	(.L_35 - .L_34)
.L_34:
        /*00c0*/ 	.word	0x00000008
.L_35:


//--------------------- .nv.callgraph             --------------------------
	.section	.nv.callgraph,"",@"SHT_CUDA_CALLGRAPH"
	.align	4
	.sectionentsize	8
	.align		4
        /*0000*/ 	.word	0x00000000
	.align		4
        /*0004*/ 	.word	0xffffffff
	.align		4
        /*0008*/ 	.word	0x00000000
	.align		4
        /*000c*/ 	.word	0xfffffffe
	.align		4
        /*0010*/ 	.word	0x00000000
	.align		4
        /*0014*/ 	.word	0xfffffffd
	.align		4
        /*0018*/ 	.word	0x00000000
	.align		4
        /*001c*/ 	.word	0xfffffffc


//--------------------- .nv.constant4             --------------------------
	.section	.nv.constant4,"a",@progbits
	.align	8
	.align		8
.nv.constant4:
        /*0000*/ 	.dword	_$_str
	.align		8
        /*0008*/ 	.dword	_$_str_$_2


//--------------------- .text.triton_poi_fused__native_batch_norm_legit_no_training_convolution_hardtanh_45 --------------------------
	.section	.text.triton_poi_fused__native_batch_norm_legit_no_training_convolution_hardtanh_45,"ax",@progbits
	.align	128
        .global         triton_poi_fused__native_batch_norm_legit_no_training_convolution_hardtanh_45
        .type           triton_poi_fused__native_batch_norm_legit_no_training_convolution_hardtanh_45,@function
        .size           triton_poi_fused__native_batch_norm_legit_no_training_convolution_hardtanh_45,(.L_x_1 - triton_poi_fused__native_batch_norm_legit_no_training_convolution_hardtanh_45)
        .other          triton_poi_fused__native_batch_norm_legit_no_training_convolution_hardtanh_45,@"STO_CUDA_ENTRY STV_DEFAULT"
triton_poi_fused__native_batch_norm_legit_no_training_convolution_hardtanh_45:
.text.triton_poi_fused__native_batch_norm_legit_no_training_convolution_hardtanh_45:
[----:B------:R-:W0:Y:S01]  /*0000*/  LDC R1, c[0x0][0x28] ;  /* 0x00000a00ff017b82 */ /* 0x000e220000000800 */
[----:B------:R-:W1:Y:S07]  /*0010*/  S2R R0, SR_TID.X ;  /* 0x0000000000007919 */ /* 0x000e6e0000002100 */
[----:B------:R-:W2:Y:S01]  /*0020*/  LDC.64 R12, c[0x0][0x228] ;  /* 0x00008a00ff0c7b82 */ /* 0x000ea20000000a00 */
[----:B------:R-:W-:Y:S01]  /*0030*/  ULDC.64 UR4, c[0x0][0x208] ;  /* 0x0000820000047ab9 */ /* 0x000fe20000000a00 */
[----:B------:R-:W3:Y:S06]  /*0040*/  S2R R3, SR_CTAID.X ;  /* 0x0000000000037919 */ /* 0x000eec0000002500 */
[----:B------:R-:W4:Y:S08]  /*0050*/  LDC.64 R10, c[0x0][0x218] ;  /* 0x00008600ff0a7b82 */ /* 0x000f300000000a00 */
[----:B------:R-:W5:Y:S08]  /*0060*/  LDC.64 R6, c[0x0][0x210] ;  /* 0x00008400ff067b82 */ /* 0x000f700000000a00 */
[----:B------:R-:W5:Y:S01]  /*0070*/  LDC.64 R14, c[0x0][0x220] ;  /* 0x00008800ff0e7b82 */ /* 0x000f620000000a00 */
[----:B-1----:R-:W-:-:S07]  /*0080*/  LOP3.LUT R0, R0, 0x7f, RZ, 0xc0, !PT ;  /* 0x0000007f00007812 */ /* 0x002fce00078ec0ff */
[----:B------:R-:W1:Y:S01]  /*0090*/  LDC.64 R16, c[0x0][0x230] ;  /* 0x00008c00ff107b82 */ /* 0x000e620000000a00 */
[----:B---3--:R-:W-:-:S04]  /*00a0*/  LEA R0, R3, R0, 0x7 ;  /* 0x0000000003007211 */ /* 0x008fc800078e38ff */
[C---:B------:R-:W-:Y:S01]  /*00b0*/  ISETP.GE.AND P0, PT, R0.reuse, 0x2340, PT ;  /* 0x000023400000780c */ /* 0x040fe20003f06270 */
[----:B------:R-:W-:Y:S02]  /*00c0*/  IMAD.HI R2, R0, 0x3a196b1f, RZ ;  /* 0x3a196b1f00027827 */ /* 0x000fe400078e02ff */
[----:B------:R-:W3:Y:S03]  /*00d0*/  LDC.64 R4, c[0x0][0x238] ;  /* 0x00008e00ff047b82 */ /* 0x000ee60000000a00 */
[----:B------:R-:W-:-:S04]  /*00e0*/  SHF.R.U32.HI R3, RZ, 0x1f, R2 ;  /* 0x0000001fff037819 */ /* 0x000fc80000011602 */
[----:B------:R-:W-:-:S05]  /*00f0*/  LEA.HI.SX32 R3, R2, R3, 0x1b ;  /* 0x0000000302037211 */ /* 0x000fca00078fdaff */
[----:B------:R-:W-:Y:S01]  /*0100*/  IMAD R19, R3, -0x8d, R0 ;  /* 0xffffff7303137824 */ /* 0x000fe200078e0200 */
[----:B------:R-:W-:-:S03]  /*0110*/  CS2R R2, SRZ ;  /* 0x0000000000027805 */ /* 0x000fc6000001ff00 */
[----:B--2---:R-:W-:-:S05]  /*0120*/  IMAD.WIDE R12, R19, 0x4, R12 ;  /* 0x00000004130c7825 */ /* 0x004fca00078e020c */
[----:B------:R2:W3:Y:S01]  /*0130*/  @!P0 LDG.E.EL R2, desc[UR4][R12.64] ;  /* 0x000000040c028981 */ /* 0x0004e2000c2e1900 */
[----:B------:R-:W-:Y:S01]  /*0140*/  CS2R R8, SRZ ;  /* 0x0000000000087805 */ /* 0x000fe2000001ff00 */
[----:B----4-:R-:W-:-:S04]  /*0150*/  IMAD.WIDE R10, R19, 0x4, R10 ;  /* 0x00000004130a7825 */ /* 0x010fc800078e020a */
[----:B-----5:R-:W-:Y:S01]  /*0160*/  IMAD.WIDE R6, R0, 0x4, R6 ;  /* 0x0000000400067825 */ /* 0x020fe200078e0206 */
[----:B------:R4:W5:Y:S03]  /*0170*/  @!P0 LDG.E.EL R3, desc[UR4][R10.64] ;  /* 0x000000040a038981 */ /* 0x000966000c2e1900 */
[C---:B0-2---:R-:W-:Y:S01]  /*0180*/  IMAD.WIDE R12, R19.reuse, 0x4, R14 ;  /* 0x00000004130c7825 */ /* 0x045fe200078e020e */
[----:B------:R-:W5:Y:S03]  /*0190*/  @!P0 LDG.E R8, desc[UR4][R6.64] ;  /* 0x0000000406088981 */ /* 0x000f66000c1e1900 */
[----:B-1----:R-:W-:Y:S01]  /*01a0*/  IMAD.WIDE R14, R19, 0x4, R16 ;  /* 0x00000004130e7825 */ /* 0x002fe200078e0210 */
[----:B------:R-:W2:Y:S01]  /*01b0*/  @!P0 LDG.E.EL R9, desc[UR4][R12.64] ;  /* 0x000000040c098981 */ /* 0x000ea2000c2e1900 */
[----:B------:R-:W-:-:S02]  /*01c0*/  CS2R R16, SRZ ;  /* 0x0000000000107805 */ /* 0x000fc4000001ff00 */
[----:B---3--:R-:W-:-:S04]  /*01d0*/  IMAD.WIDE R4, R19, 0x4, R4 ;  /* 0x0000000413047825 */ /* 0x008fc800078e0204 */
[----:B------:R-:W3:Y:S04]  /*01e0*/  @!P0 LDG.E.EL R16, desc[UR4][R14.64] ;  /* 0x000000040e108981 */ /* 0x000ee8000c2e1900 */
[----:B------:R0:W3:Y:S01]  /*01f0*/  @!P0 LDG.E.EL R17, desc[UR4][R4.64] ;  /* 0x0000000404118981 */ /* 0x0000e2000c2e1900 */
[----:B----4-:R-:W-:Y:S01]  /*0200*/  HFMA2.MMA R11, -RZ, RZ, 1.625, 0 ;  /* 0x3e800000ff0b7435 */ /* 0x010fe200000001ff */
[----:B------:R-:W-:-:S04]  /*0210*/  FADD R2, R2, 9.9999997473787516356e-06 ;  /* 0x3727c5ac02027421 */ /* 0x000fc80000000000 */
[----:B------:R-:W1:Y:S02]  /*0220*/  MUFU.SQRT R18, R2 ;  /* 0x0000000200127308 */ /* 0x000e640000002000 */
[C---:B-1----:R-:W-:Y:S02]  /*0230*/  FSETP.GT.AND P1, PT, R18.reuse, 8.50705917302346158658e+37, PT ;  /* 0x7e8000001200780b */ /* 0x042fe40003f24000 */
[----:B------:R-:W-:-:S11]  /*0240*/  FSETP.GEU.AND P2, PT, R18, 1.175494350822287508e-38, PT ;  /* 0x008000001200780b */ /* 0x000fd60003f4e000 */
[----:B------:R-:W-:-:S04]  /*0250*/  @P1 FMUL R18, R18, 0.25 ;  /* 0x3e80000012121820 */ /* 0x000fc80000400000 */
[----:B------:R-:W-:-:S06]  /*0260*/  @!P2 FMUL R18, R18, 16777216 ;  /* 0x4b8000001212a820 */ /* 0x000fcc0000400000 */
[----:B------:R-:W0:Y:S01]  /*0270*/  MUFU.RCP R18, R18 ;  /* 0x0000001200127308 */ /* 0x000e220000001000 */
[----:B------:R-:W-:Y:S01]  /*0280*/  FSEL R11, R11, 1, P1 ;  /* 0x3f8000000b0b7808 */ /* 0x000fe20000800000 */
[----:B-----5:R-:W-:Y:S02]  /*0290*/  FADD R8, R3, R8 ;  /* 0x0000000803087221 */ /* 0x020fe40000000000 */
[----:B------:R-:W1:Y:S02]  /*02a0*/  LDC.64 R2, c[0x0][0x240] ;  /* 0x00009000ff027b82 */ /* 0x000e640000000a00 */
[----:B------:R-:W-:Y:S01]  /*02b0*/  @!P2 FMUL R11, R11, 16777216 ;  /* 0x4b8000000b0ba820 */ /* 0x000fe20000400000 */
[----:B--2---:R-:W-:-:S03]  /*02c0*/  FADD R9, R8, -R9 ;  /* 0x8000000908097221 */ /* 0x004fc60000000000 */
[----:B0-----:R-:W-:-:S04]  /*02d0*/  FMUL R4, R18, R11 ;  /* 0x0000000b12047220 */ /* 0x001fc80000400000 */
[----:B------:R-:W-:-:S04]  /*02e0*/  FMUL R4, R9, R4 ;  /* 0x0000000409047220 */ /* 0x000fc80000400000 */
[----:B---3--:R-:W-:-:S05]  /*02f0*/  FFMA R4, R4, R16, R17 ;  /* 0x0000001004047223 */ /* 0x008fca0000000011 */
[----:B------:R-:W-:-:S04]  /*0300*/  FSETP.GTU.AND P1, PT, R4, RZ, PT ;  /* 0x000000ff0400720b */ /* 0x000fc80003f2c000 */
[----:B------:R-:W-:-:S04]  /*0310*/  FSEL R5, R4, RZ, P1 ;  /* 0x000000ff04057208 */ /* 0x000fc80000800000 */
[C---:B------:R-:W-:Y:S01]  /*0320*/  FSETP.GEU.AND P1, PT, R5.reuse, 6, PT ;  /* 0x40c000000500780b */ /* 0x040fe20003f2e000 */
[----:B------:R0:W-:Y:S01]  /*0330*/  @!P0 STG.E desc[UR4][R6.64], R8 ;  /* 0x0000000806008986 */ /* 0x0001e2000c101904 */
[----:B------:R-:W-:Y:S01]  /*0340*/  FSETP.NAN.AND P2, PT, R5, R5, PT ;  /* 0x000000050500720b */ /* 0x000fe20003f48000 */
[----:B-1----:R-:W-:-:S10]  /*0350*/  IMAD.WIDE R2, R0, 0x4, R2 ;  /* 0x0000000400027825 */ /* 0x002fd400078e0202 */
[----:B------:R-:W-:Y:S01]  /*0360*/  @P1 SEL R5, R5, 0x40c00000, P2 ;  /* 0x40c0000005051807 */ /* 0x000fe20001000000 */
[----:B0-----:R-:W-:Y:S06]  /*0370*/  @P0 EXIT ;  /* 0x000000000000094d */ /* 0x001fec0003800000 */
[----:B------:R-:W-:Y:S01]  /*0380*/  STG.E desc[UR4][R2.64], R5 ;  /* 0x0000000502007986 */ /* 0x000fe2000c101904 */
[----:B------:R-:W-:Y:S05]  /*0390*/  EXIT ;  /* 0x000000000000794d */ /* 0x000fea0003800000 */
.L_x_0:
[----:B------:R-:W-:-:S00]  /*03a0*/  BRA `(.L_x_0) ;  /* 0xfffffffc00fc7947 */ /* 0x000fc0000383ffff */
[----:B------:R-:W-:-:S00]  /*03b0*/  NOP ;  /* 0x0000000000007918 */ /* 0x000fc00000000000 */
        /* <DEDUP_REMOVED lines=12> */
.L_x_1:


//--------------------- .nv.global.init           --------------------------
	.section	.nv.global.init,"aw",@progbits
.nv.global.init:
	.type		_$_str,@object
	.size		_$_str,(_$_str_$_2 - _$_str)
_$_str:
        /*0000*/ 	.byte	0x5f, 0x5f, 0x43, 0x55, 0x44, 0x41, 0x5f, 0x46, 0x54, 0x5a, 0x00
	.type		_$_str_$_2,@object
	.size		_$_str_$_2,(.L_1 - _$_str_$_2)
_$_str_$_2:
        /*000b*/ 	.byte	0x5f, 0x5f, 0x43, 0x55, 0x44, 0x41, 0x5f, 0x50, 0x52, 0x45, 0x43, 0x5f, 0x53, 0x51, 0x52, 0x54
        /*001b*/ 	.byte	0x00
.L_1:


//--------------------- .nv.constant0.triton_poi_fused__native_batch_norm_legit_no_training_convolution_hardtanh_45 --------------------------
	.section	.nv.constant0.triton_poi_fused__native_batch_norm_legit_no_training_convolution_hardtanh_45,"a",@progbits
	.sectionflags	@""
	.align	4
.nv.constant0.triton_poi_fused__native_batch_norm_legit_no_training_convolution_hardtanh_45:
	.zero		588
